//
// Generated by NVIDIA NVVM Compiler
//
// Compiler Build ID: CL-36424714
// Cuda compilation tools, release 13.0, V13.0.88
// Based on NVVM 20.0.0
//

.version 9.0
.target sm_100
.address_size 64

	// .globl	_Z7averagePiS_S_

.visible .entry _Z7averagePiS_S_(
	.param .u64 .ptr .align 1 _Z7averagePiS_S__param_0,
	.param .u64 .ptr .align 1 _Z7averagePiS_S__param_1,
	.param .u64 .ptr .align 1 _Z7averagePiS_S__param_2
)
{
	.reg .b32 	%r<30>;
	.reg .b64 	%rd<12>;

	ld.param.u64 	%rd1, [_Z7averagePiS_S__param_0];
	ld.param.u64 	%rd2, [_Z7averagePiS_S__param_1];
	ld.param.u64 	%rd3, [_Z7averagePiS_S__param_2];
	mov.u32 	%r1, %tid.x;
	mul.lo.s32 	%r2, %r1, 5;
	cvta.to.global.u64 	%rd4, %rd1;
	cvta.to.global.u64 	%rd5, %rd2;
	mul.wide.u32 	%rd6, %r2, 4;
	add.s64 	%rd7, %rd4, %rd6;
	ld.global.u32 	%r3, [%rd7];
	add.s64 	%rd8, %rd5, %rd6;
	ld.global.u32 	%r4, [%rd8];
	ld.global.u32 	%r5, [%rd7+4];
	add.s32 	%r6, %r5, %r3;
	ld.global.u32 	%r7, [%rd8+4];
	add.s32 	%r8, %r7, %r4;
	ld.global.u32 	%r9, [%rd7+8];
	add.s32 	%r10, %r9, %r6;
	ld.global.u32 	%r11, [%rd8+8];
	add.s32 	%r12, %r11, %r8;
	ld.global.u32 	%r13, [%rd7+12];
	add.s32 	%r14, %r13, %r10;
	ld.global.u32 	%r15, [%rd8+12];
	add.s32 	%r16, %r15, %r12;
	ld.global.u32 	%r17, [%rd7+16];
	add.s32 	%r18, %r17, %r14;
	ld.global.u32 	%r19, [%rd8+16];
	add.s32 	%r20, %r19, %r16;
	cvta.to.global.u64 	%rd9, %rd3;
	mul.hi.s32 	%r21, %r18, 1717986919;
	shr.u32 	%r22, %r21, 31;
	shr.s32 	%r23, %r21, 1;
	add.s32 	%r24, %r23, %r22;
	mul.hi.s32 	%r25, %r20, 1717986919;
	shr.u32 	%r26, %r25, 31;
	shr.s32 	%r27, %r25, 1;
	add.s32 	%r28, %r27, %r26;
	add.s32 	%r29, %r28, %r24;
	mul.wide.u32 	%rd10, %r1, 4;
	add.s64 	%rd11, %rd9, %rd10;
	st.global.u32 	[%rd11], %r29;
	ret;

}


// ===== COMPILED SASS (sm_100) =====

	.target	sm_100

	.elftype	@"ET_EXEC"


//--------------------- .note.nv.tkinfo           --------------------------
	.section	.note.nv.tkinfo,"",@"SHT_NOTE"
	.sectionflags	@"SHF_NOTE_NV_TKINFO"
	.tkinfo
        /*0018*/ 	.word	0x00000002
        /*0030*/ 	.string	""
        /*0030*/ 	.string	"ptxas"
        /*0030*/ 	.string	"Cuda compilation tools, release 13.0, V13.0.88"
        /*0030*/ 	.string	"Build cuda_13.0.r13.0/compiler.36424714_0"
        /*0030*/ 	.string	"-arch sm_100 -m 64 "



//--------------------- .note.nv.cuinfo           --------------------------
	.section	.note.nv.cuinfo,"",@"SHT_NOTE"
	.sectionflags	@"SHF_NOTE_NV_CUINFO"
        /*0018*/ 	.short	0x0002
        /*001a*/ 	.short	0x0064
        /*001c*/ 	.short	0x0082
	.zero		2


//--------------------- .nv.info                  --------------------------
	.section	.nv.info,"",@"SHT_CUDA_INFO"
	.align	4


	//----- nvinfo : EIATTR_REGCOUNT
	.align		4
        /*0000*/ 	.byte	0x04, 0x2f
        /*0002*/ 	.short	(.L_1 - .L_0)
	.align		4
.L_0:
        /*0004*/ 	.word	index@(_Z7averagePiS_S_)
        /*0008*/ 	.word	0x00000014


	//----- nvinfo : EIATTR_FRAME_SIZE
	.align		4
.L_1:
        /*000c*/ 	.byte	0x04, 0x11
        /*000e*/ 	.short	(.L_3 - .L_2)
	.align		4
.L_2:
        /*0010*/ 	.word	index@(_Z7averagePiS_S_)
        /*0014*/ 	.word	0x00000000


	//----- nvinfo : EIATTR_MIN_STACK_SIZE
	.align		4
.L_3:
        /*0018*/ 	.byte	0x04, 0x12
        /*001a*/ 	.short	(.L_5 - .L_4)
	.align		4
.L_4:
        /*001c*/ 	.word	index@(_Z7averagePiS_S_)
        /*0020*/ 	.word	0x00000000
.L_5:


//--------------------- .nv.compat                --------------------------
	.section	.nv.compat,"",@"SHT_CUDA_COMPAT_INFO"
	.align	4
        /*0000*/ 	.byte	0x02, 0x09, 0x00, 0x00, 0x02, 0x02, 0x01, 0x00, 0x02, 0x05, 0x05, 0x00, 0x03, 0x07, 0x01, 0x01
        /*0010*/ 	.byte	0x02, 0x03, 0x00, 0x00, 0x02, 0x06, 0x01, 0x00, 0x04, 0x0b, 0x08, 0x00, 0x09, 0x00, 0x00, 0x00
        /*0020*/ 	.byte	0x00, 0x00, 0x00, 0x00


//--------------------- .nv.info._Z7averagePiS_S_ --------------------------
	.section	.nv.info._Z7averagePiS_S_,"",@"SHT_CUDA_INFO"
	.sectionflags	@""
	.align	4


	//----- nvinfo : EIATTR_CUDA_API_VERSION
	.align		4
        /*0000*/ 	.byte	0x04, 0x37
        /*0002*/ 	.short	(.L_7 - .L_6)
.L_6:
        /*0004*/ 	.word	0x00000082


	//----- nvinfo : EIATTR_KPARAM_INFO
	.align		4
.L_7:
        /*0008*/ 	.byte	0x04, 0x17
        /*000a*/ 	.short	(.L_9 - .L_8)
.L_8:
        /*000c*/ 	.word	0x00000000
        /*0010*/ 	.short	0x0002
        /*0012*/ 	.short	0x0010
        /*0014*/ 	.byte	0x00, 0xf5, 0x21, 0x00


	//----- nvinfo : EIATTR_KPARAM_INFO
	.align		4
.L_9:
        /*0018*/ 	.byte	0x04, 0x17
        /*001a*/ 	.short	(.L_11 - .L_10)
.L_10:
        /*001c*/ 	.word	0x00000000
        /*0020*/ 	.short	0x0001
        /*0022*/ 	.short	0x0008
        /*0024*/ 	.byte	0x00, 0xf5, 0x21, 0x00


	//----- nvinfo : EIATTR_KPARAM_INFO
	.align		4
.L_11:
        /*0028*/ 	.byte	0x04, 0x17
        /*002a*/ 	.short	(.L_13 - .L_12)
.L_12:
        /*002c*/ 	.word	0x00000000
        /*0030*/ 	.short	0x0000
        /*0032*/ 	.short	0x0000
        /*0034*/ 	.byte	0x00, 0xf5, 0x21, 0x00


	//----- nvinfo : EIATTR_SPARSE_MMA_MASK
	.align		4
.L_13:
        /*0038*/ 	.byte	0x03, 0x50
        /*003a*/ 	.short	0x0000


	//----- nvinfo : EIATTR_MAXREG_COUNT
	.align		4
        /*003c*/ 	.byte	0x03, 0x1b
        /*003e*/ 	.short	0x00ff


	//----- nvinfo : EIATTR_MERCURY_ISA_VERSION
	.align		4
        /*0040*/ 	.byte	0x03, 0x5f
        /*0042*/ 	.short	0x0101


	//----- nvinfo : EIATTR_VRC_CTA_INIT_COUNT
	.align		4
        /*0044*/ 	.byte	0x02, 0x4a
	.zero		1
	.zero		1


	//----- nvinfo : EIATTR_EXIT_INSTR_OFFSETS
	.align		4
        /*0048*/ 	.byte	0x04, 0x1c
        /*004a*/ 	.short	(.L_15 - .L_14)


	//   ....[0]....
.L_14:
        /*004c*/ 	.word	0x00000200


	//----- nvinfo : EIATTR_CBANK_PARAM_SIZE
	.align		4
.L_15:
        /*0050*/ 	.byte	0x03, 0x19
        /*0052*/ 	.short	0x0018


	//----- nvinfo : EIATTR_PARAM_CBANK
	.align		4
        /*0054*/ 	.byte	0x04, 0x0a
        /*0056*/ 	.short	(.L_17 - .L_16)
	.align		4
.L_16:
        /*0058*/ 	.word	index@(.nv.constant0._Z7averagePiS_S_)
        /*005c*/ 	.short	0x0380
        /*005e*/ 	.short	0x0018


	//----- nvinfo : EIATTR_SW_WAR
	.align		4
.L_17:
        /*0060*/ 	.byte	0x04, 0x36
        /*0062*/ 	.short	(.L_19 - .L_18)
.L_18:
        /*0064*/ 	.word	0x00000008
.L_19:


//--------------------- .nv.callgraph             --------------------------
	.section	.nv.callgraph,"",@"SHT_CUDA_CALLGRAPH"
	.align	4
	.sectionentsize	8
	.align		4
        /*0000*/ 	.word	0x00000000
	.align		4
        /*0004*/ 	.word	0xffffffff
	.align		4
        /*0008*/ 	.word	0x00000000
	.align		4
        /*000c*/ 	.word	0xfffffffe
	.align		4
        /*0010*/ 	.word	0x00000000
	.align		4
        /*0014*/ 	.word	0xfffffffd
	.align		4
        /*0018*/ 	.word	0x00000000
	.align		4
        /*001c*/ 	.word	0xfffffffc


//--------------------- .text._Z7averagePiS_S_    --------------------------
	.section	.text._Z7averagePiS_S_,"ax",@progbits
	.align	128
        .global         _Z7averagePiS_S_
        .type           _Z7averagePiS_S_,@function
        .size           _Z7averagePiS_S_,(.L_x_1 - _Z7averagePiS_S_)
        .other          _Z7averagePiS_S_,@"STO_CUDA_ENTRY STV_DEFAULT"
_Z7averagePiS_S_:
.text._Z7averagePiS_S_:
[----:B------:R-:W-:Y:S01]  /*0000*/  LDC R1, c[0x0][0x37c] ;  /* 0x0000df00ff017b82 */ /* 0x000fe20000000800 */
[----:B------:R-:W0:Y:S07]  /*0010*/  S2R R5, SR_TID.X ;  /* 0x0000000000057919 */ /* 0x000e2e0000002100 */
[----:B------:R-:W1:Y:S01]  /*0020*/  LDC.64 R6, c[0x0][0x380] ;  /* 0x0000e000ff067b82 */ /* 0x000e620000000a00 */
[----:B------:R-:W2:Y:S07]  /*0030*/  LDCU.64 UR4, c[0x0][0x358] ;  /* 0x00006b00ff0477ac */ /* 0x000eae0008000a00 */
[----:B------:R-:W3:Y:S01]  /*0040*/  LDC.64 R8, c[0x0][0x388] ;  /* 0x0000e200ff087b82 */ /* 0x000ee20000000a00 */
[----:B0-----:R-:W-:-:S04]  /*0050*/  IMAD R3, R5, 0x5, RZ ;  /* 0x0000000505037824 */ /* 0x001fc800078e02ff */
[----:B-1----:R-:W-:-:S04]  /*0060*/  IMAD.WIDE.U32 R6, R3, 0x4, R6 ;  /* 0x0000000403067825 */ /* 0x002fc800078e0006 */
[----:B---3--:R-:W-:Y:S01]  /*0070*/  IMAD.WIDE.U32 R8, R3, 0x4, R8 ;  /* 0x0000000403087825 */ /* 0x008fe200078e0008 */
[----:B--2---:R-:W2:Y:S01]  /*0080*/  LDG.E R0, desc[UR4][R6.64] ;  /* 0x0000000406007981 */ /* 0x004ea2000c1e1900 */
[----:B------:R-:W0:Y:S03]  /*0090*/  LDC.64 R2, c[0x0][0x390] ;  /* 0x0000e400ff027b82 */ /* 0x000e260000000a00 */
[----:B------:R-:W2:Y:S04]  /*00a0*/  LDG.E R11, desc[UR4][R6.64+0x4] ;  /* 0x00000404060b7981 */ /* 0x000ea8000c1e1900 */
[----:B------:R-:W2:Y:S04]  /*00b0*/  LDG.E R10, desc[UR4][R6.64+0x8] ;  /* 0x00000804060a7981 */ /* 0x000ea8000c1e1900 */
[----:B------:R-:W3:Y:S04]  /*00c0*/  LDG.E R4, desc[UR4][R8.64] ;  /* 0x0000000408047981 */ /* 0x000ee8000c1e1900 */
[----:B------:R-:W3:Y:S04]  /*00d0*/  LDG.E R13, desc[UR4][R8.64+0x4] ;  /* 0x00000404080d7981 */ /* 0x000ee8000c1e1900 */
[----:B------:R-:W3:Y:S04]  /*00e0*/  LDG.E R12, desc[UR4][R8.64+0x8] ;  /* 0x00000804080c7981 */ /* 0x000ee8000c1e1900 */
[----:B------:R-:W4:Y:S04]  /*00f0*/  LDG.E R15, desc[UR4][R6.64+0xc] ;  /* 0x00000c04060f7981 */ /* 0x000f28000c1e1900 */
[----:B------:R-:W4:Y:S04]  /*0100*/  LDG.E R14, desc[UR4][R6.64+0x10] ;  /* 0x00001004060e7981 */ /* 0x000f28000c1e1900 */
[----:B------:R-:W5:Y:S04]  /*0110*/  LDG.E R17, desc[UR4][R8.64+0xc] ;  /* 0x00000c0408117981 */ /* 0x000f68000c1e1900 */
[----:B------:R-:W5:Y:S01]  /*0120*/  LDG.E R16, desc[UR4][R8.64+0x10] ;  /* 0x0000100408107981 */ /* 0x000f62000c1e1900 */
[----:B0-----:R-:W-:Y:S01]  /*0130*/  IMAD.WIDE.U32 R2, R5, 0x4, R2 ;  /* 0x0000000405027825 */ /* 0x001fe200078e0002 */
[----:B--2---:R-:W-:-:S02]  /*0140*/  IADD3 R0, PT, PT, R10, R11, R0 ;  /* 0x0000000b0a007210 */ /* 0x004fc40007ffe000 */
[----:B---3--:R-:W-:Y:S02]  /*0150*/  IADD3 R4, PT, PT, R12, R13, R4 ;  /* 0x0000000d0c047210 */ /* 0x008fe40007ffe004 */
[----:B----4-:R-:W-:-:S05]  /*0160*/  IADD3 R0, PT, PT, R14, R15, R0 ;  /* 0x0000000f0e007210 */ /* 0x010fca0007ffe000 */
[----:B------:R-:W-:Y:S01]  /*0170*/  IMAD.HI R0, R0, 0x66666667, RZ ;  /* 0x6666666700007827 */ /* 0x000fe200078e02ff */
[----:B-----5:R-:W-:-:S04]  /*0180*/  IADD3 R4, PT, PT, R16, R17, R4 ;  /* 0x0000001110047210 */ /* 0x020fc80007ffe004 */
[----:B------:R-:W-:Y:S01]  /*0190*/  SHF.R.S32.HI R11, RZ, 0x1, R0 ;  /* 0x00000001ff0b7819 */ /* 0x000fe20000011400 */
[----:B------:R-:W-:-:S03]  /*01a0*/  IMAD.HI R4, R4, 0x66666667, RZ ;  /* 0x6666666704047827 */ /* 0x000fc600078e02ff */
[----:B------:R-:W-:Y:S02]  /*01b0*/  LEA.HI R11, R0, R11, RZ, 0x1 ;  /* 0x0000000b000b7211 */ /* 0x000fe400078f08ff */
[----:B------:R-:W-:-:S04]  /*01c0*/  SHF.R.S32.HI R7, RZ, 0x1, R4 ;  /* 0x00000001ff077819 */ /* 0x000fc80000011404 */
[----:B------:R-:W-:-:S05]  /*01d0*/  LEA.HI R4, R4, R7, RZ, 0x1 ;  /* 0x0000000704047211 */ /* 0x000fca00078f08ff */
[----:B------:R-:W-:-:S05]  /*01e0*/  IMAD.IADD R11, R11, 0x1, R4 ;  /* 0x000000010b0b7824 */ /* 0x000fca00078e0204 */
[----:B------:R-:W-:Y:S01]  /*01f0*/  STG.E desc[UR4][R2.64], R11 ;  /* 0x0000000b02007986 */ /* 0x000fe2000c101904 */
[----:B------:R-:W-:Y:S05]  /*0200*/  EXIT ;  /* 0x000000000000794d */ /* 0x000fea0003800000 */
.L_x_0:
[----:B------:R-:W-:-:S00]  /*0210*/  BRA `(.L_x_0) ;  /* 0xfffffffc00fc7947 */ /* 0x000fc0000383ffff */
[----:B------:R-:W-:-:S00]  /*0220*/  NOP ;  /* 0x0000000000007918 */ /* 0x000fc00000000000 */
        /* <DEDUP_REMOVED lines=13> */
.L_x_1:


//--------------------- .nv.shared.reserved.0     --------------------------
	.section	.nv.shared.reserved.0,"aw",@nobits
	.weak		__nv_reservedSMEM_offset_0_alias
	.size		__nv_reservedSMEM_offset_0_alias, 0, 64
	.other		__nv_reservedSMEM_offset_0_alias,@"STO_CUDA_RESERVED_SHARED STV_DEFAULT"
__nv_reservedSMEM_offset_0_alias:
	.zero		0
	.zero		64


//--------------------- .nv.constant0._Z7averagePiS_S_ --------------------------
	.section	.nv.constant0._Z7averagePiS_S_,"a",@progbits
	.sectionflags	@""
	.align	4
.nv.constant0._Z7averagePiS_S_:
	.zero		920


//--------------------- SYMBOLS --------------------------

	.type		.nv.reservedSmem.offset0,@object
	.size		.nv.reservedSmem.offset0,0x4
